//
// Generated by NVIDIA NVVM Compiler
//
// Compiler Build ID: CL-36424714
// Cuda compilation tools, release 13.0, V13.0.88
// Based on NVVM 20.0.0
//

.version 9.0
.target sm_100
.address_size 64

	// .globl	_Z3fooPi

.visible .entry _Z3fooPi(
	.param .u64 .ptr .align 1 _Z3fooPi_param_0
)
{
	.reg .b32 	%r<3>;
	.reg .b64 	%rd<5>;

	ld.param.u64 	%rd1, [_Z3fooPi_param_0];
	cvta.to.global.u64 	%rd2, %rd1;
	mov.u32 	%r1, %tid.x;
	mul.wide.u32 	%rd3, %r1, 4;
	add.s64 	%rd4, %rd2, %rd3;
	ld.global.u32 	%r2, [%rd4+4];
	st.global.u32 	[%rd4], %r2;
	ret;

}


// ===== COMPILED SASS (sm_100) =====

	.target	sm_100

	.elftype	@"ET_EXEC"


//--------------------- .note.nv.tkinfo           --------------------------
	.section	.note.nv.tkinfo,"",@"SHT_NOTE"
	.sectionflags	@"SHF_NOTE_NV_TKINFO"
	.tkinfo
        /*0018*/ 	.word	0x00000002
        /*0030*/ 	.string	""
        /*0030*/ 	.string	"ptxas"
        /*0030*/ 	.string	"Cuda compilation tools, release 13.0, V13.0.88"
        /*0030*/ 	.string	"Build cuda_13.0.r13.0/compiler.36424714_0"
        /*0030*/ 	.string	"-arch sm_100 -m 64 "



//--------------------- .note.nv.cuinfo           --------------------------
	.section	.note.nv.cuinfo,"",@"SHT_NOTE"
	.sectionflags	@"SHF_NOTE_NV_CUINFO"
        /*0018*/ 	.short	0x0002
        /*001a*/ 	.short	0x0064
        /*001c*/ 	.short	0x0082
	.zero		2


//--------------------- .nv.info                  --------------------------
	.section	.nv.info,"",@"SHT_CUDA_INFO"
	.align	4


	//----- nvinfo : EIATTR_REGCOUNT
	.align		4
        /*0000*/ 	.byte	0x04, 0x2f
        /*0002*/ 	.short	(.L_1 - .L_0)
	.align		4
.L_0:
        /*0004*/ 	.word	index@(_Z3fooPi)
        /*0008*/ 	.word	0x00000008


	//----- nvinfo : EIATTR_FRAME_SIZE
	.align		4
.L_1:
        /*000c*/ 	.byte	0x04, 0x11
        /*000e*/ 	.short	(.L_3 - .L_2)
	.align		4
.L_2:
        /*0010*/ 	.word	index@(_Z3fooPi)
        /*0014*/ 	.word	0x00000000


	//----- nvinfo : EIATTR_MIN_STACK_SIZE
	.align		4
.L_3:
        /*0018*/ 	.byte	0x04, 0x12
        /*001a*/ 	.short	(.L_5 - .L_4)
	.align		4
.L_4:
        /*001c*/ 	.word	index@(_Z3fooPi)
        /*0020*/ 	.word	0x00000000
.L_5:


//--------------------- .nv.compat                --------------------------
	.section	.nv.compat,"",@"SHT_CUDA_COMPAT_INFO"
	.align	4
        /*0000*/ 	.byte	0x02, 0x09, 0x00, 0x00, 0x02, 0x02, 0x01, 0x00, 0x02, 0x05, 0x05, 0x00, 0x03, 0x07, 0x01, 0x01
        /*0010*/ 	.byte	0x02, 0x03, 0x00, 0x00, 0x02, 0x06, 0x01, 0x00, 0x04, 0x0b, 0x08, 0x00, 0x09, 0x00, 0x00, 0x00
        /*0020*/ 	.byte	0x00, 0x00, 0x00, 0x00


//--------------------- .nv.info._Z3fooPi         --------------------------
	.section	.nv.info._Z3fooPi,"",@"SHT_CUDA_INFO"
	.sectionflags	@""
	.align	4


	//----- nvinfo : EIATTR_CUDA_API_VERSION
	.align		4
        /*0000*/ 	.byte	0x04, 0x37
        /*0002*/ 	.short	(.L_7 - .L_6)
.L_6:
        /*0004*/ 	.word	0x00000082


	//----- nvinfo : EIATTR_KPARAM_INFO
	.align		4
.L_7:
        /*0008*/ 	.byte	0x04, 0x17
        /*000a*/ 	.short	(.L_9 - .L_8)
.L_8:
        /*000c*/ 	.word	0x00000000
        /*0010*/ 	.short	0x0000
        /*0012*/ 	.short	0x0000
        /*0014*/ 	.byte	0x00, 0xf5, 0x21, 0x00


	//----- nvinfo : EIATTR_SPARSE_MMA_MASK
	.align		4
.L_9:
        /*0018*/ 	.byte	0x03, 0x50
        /*001a*/ 	.short	0x0000


	//----- nvinfo : EIATTR_MAXREG_COUNT
	.align		4
        /*001c*/ 	.byte	0x03, 0x1b
        /*001e*/ 	.short	0x00ff


	//----- nvinfo : EIATTR_MERCURY_ISA_VERSION
	.align		4
        /*0020*/ 	.byte	0x03, 0x5f
        /*0022*/ 	.short	0x0101


	//----- nvinfo : EIATTR_VRC_CTA_INIT_COUNT
	.align		4
        /*0024*/ 	.byte	0x02, 0x4a
	.zero		1
	.zero		1


	//----- nvinfo : EIATTR_EXIT_INSTR_OFFSETS
	.align		4
        /*0028*/ 	.byte	0x04, 0x1c
        /*002a*/ 	.short	(.L_11 - .L_10)


	//   ....[0]....
.L_10:
        /*002c*/ 	.word	0x00000070


	//----- nvinfo : EIATTR_CBANK_PARAM_SIZE
	.align		4
.L_11:
        /*0030*/ 	.byte	0x03, 0x19
        /*0032*/ 	.short	0x0008


	//----- nvinfo : EIATTR_PARAM_CBANK
	.align		4
        /*0034*/ 	.byte	0x04, 0x0a
        /*0036*/ 	.short	(.L_13 - .L_12)
	.align		4
.L_12:
        /*0038*/ 	.word	index@(.nv.constant0._Z3fooPi)
        /*003c*/ 	.short	0x0380
        /*003e*/ 	.short	0x0008


	//----- nvinfo : EIATTR_SW_WAR
	.align		4
.L_13:
        /*0040*/ 	.byte	0x04, 0x36
        /*0042*/ 	.short	(.L_15 - .L_14)
.L_14:
        /*0044*/ 	.word	0x00000008
.L_15:


//--------------------- .nv.callgraph             --------------------------
	.section	.nv.callgraph,"",@"SHT_CUDA_CALLGRAPH"
	.align	4
	.sectionentsize	8
	.align		4
        /*0000*/ 	.word	0x00000000
	.align		4
        /*0004*/ 	.word	0xffffffff
	.align		4
        /*0008*/ 	.word	0x00000000
	.align		4
        /*000c*/ 	.word	0xfffffffe
	.align		4
        /*0010*/ 	.word	0x00000000
	.align		4
        /*0014*/ 	.word	0xfffffffd
	.align		4
        /*0018*/ 	.word	0x00000000
	.align		4
        /*001c*/ 	.word	0xfffffffc


//--------------------- .text._Z3fooPi            --------------------------
	.section	.text._Z3fooPi,"ax",@progbits
	.align	128
        .global         _Z3fooPi
        .type           _Z3fooPi,@function
        .size           _Z3fooPi,(.L_x_1 - _Z3fooPi)
        .other          _Z3fooPi,@"STO_CUDA_ENTRY STV_DEFAULT"
_Z3fooPi:
.text._Z3fooPi:
[----:B------:R-:W-:Y:S01]  /*0000*/  LDC R1, c[0x0][0x37c] ;  /* 0x0000df00ff017b82 */ /* 0x000fe20000000800 */
[----:B------:R-:W0:Y:S07]  /*0010*/  S2R R5, SR_TID.X ;  /* 0x0000000000057919 */ /* 0x000e2e0000002100 */
[----:B------:R-:W0:Y:S01]  /*0020*/  LDC.64 R2, c[0x0][0x380] ;  /* 0x0000e000ff027b82 */ /* 0x000e220000000a00 */
[----:B------:R-:W1:Y:S01]  /*0030*/  LDCU.64 UR4, c[0x0][0x358] ;  /* 0x00006b00ff0477ac */ /* 0x000e620008000a00 */
[----:B0-----:R-:W-:-:S05]  /*0040*/  IMAD.WIDE.U32 R2, R5, 0x4, R2 ;  /* 0x0000000405027825 */ /* 0x001fca00078e0002 */
[----:B-1----:R-:W2:Y:S04]  /*0050*/  LDG.E R5, desc[UR4][R2.64+0x4] ;  /* 0x0000040402057981 */ /* 0x002ea8000c1e1900 */
[----:B--2---:R-:W-:Y:S01]  /*0060*/  STG.E desc[UR4][R2.64], R5 ;  /* 0x0000000502007986 */ /* 0x004fe2000c101904 */
[----:B------:R-:W-:Y:S05]  /*0070*/  EXIT ;  /* 0x000000000000794d */ /* 0x000fea0003800000 */
.L_x_0:
[----:B------:R-:W-:-:S00]  /*0080*/  BRA `(.L_x_0) ;  /* 0xfffffffc00fc7947 */ /* 0x000fc0000383ffff */
[----:B------:R-:W-:-:S00]  /*0090*/  NOP ;  /* 0x0000000000007918 */ /* 0x000fc00000000000 */
        /* <DEDUP_REMOVED lines=14> */
.L_x_1:


//--------------------- .nv.shared.reserved.0     --------------------------
	.section	.nv.shared.reserved.0,"aw",@nobits
	.weak		__nv_reservedSMEM_offset_0_alias
	.size		__nv_reservedSMEM_offset_0_alias, 0, 64
	.other		__nv_reservedSMEM_offset_0_alias,@"STO_CUDA_RESERVED_SHARED STV_DEFAULT"
__nv_reservedSMEM_offset_0_alias:
	.zero		0
	.zero		64


//--------------------- .nv.constant0._Z3fooPi    --------------------------
	.section	.nv.constant0._Z3fooPi,"a",@progbits
	.sectionflags	@""
	.align	4
.nv.constant0._Z3fooPi:
	.zero		904


//--------------------- SYMBOLS --------------------------

	.type		.nv.reservedSmem.offset0,@object
	.size		.nv.reservedSmem.offset0,0x4
